//
// Generated by NVIDIA NVVM Compiler
//
// Compiler Build ID: CL-36424714
// Cuda compilation tools, release 13.0, V13.0.88
// Based on NVVM 20.0.0
//

.version 9.0
.target sm_100
.address_size 64

	// .globl	_Z10std_kernelPiS_S_
// _ZZ13shared_kernelPiS_S_E12vector_cache has been demoted

.visible .entry _Z10std_kernelPiS_S_(
	.param .u64 .ptr .align 1 _Z10std_kernelPiS_S__param_0,
	.param .u64 .ptr .align 1 _Z10std_kernelPiS_S__param_1,
	.param .u64 .ptr .align 1 _Z10std_kernelPiS_S__param_2
)
{
	.reg .pred 	%p<2>;
	.reg .b32 	%r<17>;
	.reg .b64 	%rd<10>;

	ld.param.u64 	%rd1, [_Z10std_kernelPiS_S__param_0];
	ld.param.u64 	%rd2, [_Z10std_kernelPiS_S__param_1];
	ld.param.u64 	%rd3, [_Z10std_kernelPiS_S__param_2];
	mov.u32 	%r2, %ntid.x;
	mov.u32 	%r3, %ctaid.x;
	mov.u32 	%r4, %tid.x;
	mad.lo.s32 	%r1, %r2, %r3, %r4;
	setp.gt.s32 	%p1, %r1, 3;
	@%p1 bra 	$L__BB0_2;
	cvta.to.global.u64 	%rd4, %rd3;
	cvta.to.global.u64 	%rd5, %rd1;
	cvta.to.global.u64 	%rd6, %rd2;
	mul.wide.s32 	%rd7, %r1, 4;
	add.s64 	%rd8, %rd5, %rd7;
	ld.global.u32 	%r5, [%rd8];
	ld.global.u32 	%r6, [%rd6];
	mul.lo.s32 	%r7, %r6, %r5;
	ld.global.u32 	%r8, [%rd8+16];
	ld.global.u32 	%r9, [%rd6+4];
	mad.lo.s32 	%r10, %r9, %r8, %r7;
	ld.global.u32 	%r11, [%rd8+32];
	ld.global.u32 	%r12, [%rd6+8];
	mad.lo.s32 	%r13, %r12, %r11, %r10;
	ld.global.u32 	%r14, [%rd8+48];
	ld.global.u32 	%r15, [%rd6+12];
	mad.lo.s32 	%r16, %r15, %r14, %r13;
	add.s64 	%rd9, %rd4, %rd7;
	st.global.u32 	[%rd9], %r16;
$L__BB0_2:
	ret;

}
	// .globl	_Z13shared_kernelPiS_S_
.visible .entry _Z13shared_kernelPiS_S_(
	.param .u64 .ptr .align 1 _Z13shared_kernelPiS_S__param_0,
	.param .u64 .ptr .align 1 _Z13shared_kernelPiS_S__param_1,
	.param .u64 .ptr .align 1 _Z13shared_kernelPiS_S__param_2
)
{
	.reg .b32 	%r<22>;
	.reg .b64 	%rd<12>;
	// demoted variable
	.shared .align 4 .b8 _ZZ13shared_kernelPiS_S_E12vector_cache[16];
	ld.param.u64 	%rd1, [_Z13shared_kernelPiS_S__param_0];
	ld.param.u64 	%rd2, [_Z13shared_kernelPiS_S__param_1];
	ld.param.u64 	%rd3, [_Z13shared_kernelPiS_S__param_2];
	cvta.to.global.u64 	%rd4, %rd1;
	cvta.to.global.u64 	%rd5, %rd2;
	mov.u32 	%r1, %ntid.x;
	mov.u32 	%r2, %ctaid.x;
	mov.u32 	%r3, %tid.x;
	mad.lo.s32 	%r4, %r1, %r2, %r3;
	shl.b32 	%r5, %r3, 2;
	mov.u32 	%r6, _ZZ13shared_kernelPiS_S_E12vector_cache;
	add.s32 	%r7, %r6, %r5;
	mul.wide.u32 	%rd6, %r3, 4;
	add.s64 	%rd7, %rd5, %rd6;
	ld.global.u32 	%r8, [%rd7];
	st.shared.u32 	[%r7], %r8;
	bar.sync 	0;
	mul.wide.s32 	%rd8, %r4, 4;
	add.s64 	%rd9, %rd4, %rd8;
	ld.global.u32 	%r9, [%rd9];
	ld.shared.u32 	%r10, [_ZZ13shared_kernelPiS_S_E12vector_cache];
	mul.lo.s32 	%r11, %r10, %r9;
	ld.global.u32 	%r12, [%rd9+16];
	ld.shared.u32 	%r13, [_ZZ13shared_kernelPiS_S_E12vector_cache+4];
	mad.lo.s32 	%r14, %r13, %r12, %r11;
	bar.sync 	0;
	ld.global.u32 	%r15, [%rd7+8];
	st.shared.u32 	[%r7], %r15;
	bar.sync 	0;
	ld.global.u32 	%r16, [%rd9+32];
	ld.shared.u32 	%r17, [_ZZ13shared_kernelPiS_S_E12vector_cache];
	mad.lo.s32 	%r18, %r17, %r16, %r14;
	ld.global.u32 	%r19, [%rd9+48];
	ld.shared.u32 	%r20, [_ZZ13shared_kernelPiS_S_E12vector_cache+4];
	mad.lo.s32 	%r21, %r20, %r19, %r18;
	bar.sync 	0;
	cvta.to.global.u64 	%rd10, %rd3;
	add.s64 	%rd11, %rd10, %rd8;
	st.global.u32 	[%rd11], %r21;
	ret;

}


// ===== COMPILED SASS (sm_100) =====

	.target	sm_100

	.elftype	@"ET_EXEC"


//--------------------- .note.nv.tkinfo           --------------------------
	.section	.note.nv.tkinfo,"",@"SHT_NOTE"
	.sectionflags	@"SHF_NOTE_NV_TKINFO"
	.tkinfo
        /*0018*/ 	.word	0x00000002
        /*0030*/ 	.string	""
        /*0030*/ 	.string	"ptxas"
        /*0030*/ 	.string	"Cuda compilation tools, release 13.0, V13.0.88"
        /*0030*/ 	.string	"Build cuda_13.0.r13.0/compiler.36424714_0"
        /*0030*/ 	.string	"-arch sm_100 -m 64 "



//--------------------- .note.nv.cuinfo           --------------------------
	.section	.note.nv.cuinfo,"",@"SHT_NOTE"
	.sectionflags	@"SHF_NOTE_NV_CUINFO"
        /*0018*/ 	.short	0x0002
        /*001a*/ 	.short	0x0064
        /*001c*/ 	.short	0x0082
	.zero		2


//--------------------- .nv.info                  --------------------------
	.section	.nv.info,"",@"SHT_CUDA_INFO"
	.align	4


	//----- nvinfo : EIATTR_REGCOUNT
	.align		4
        /*0000*/ 	.byte	0x04, 0x2f
        /*0002*/ 	.short	(.L_1 - .L_0)
	.align		4
.L_0:
        /*0004*/ 	.word	index@(_Z10std_kernelPiS_S_)
        /*0008*/ 	.word	0x00000014


	//----- nvinfo : EIATTR_FRAME_SIZE
	.align		4
.L_1:
        /*000c*/ 	.byte	0x04, 0x11
        /*000e*/ 	.short	(.L_3 - .L_2)
	.align		4
.L_2:
        /*0010*/ 	.word	index@(_Z10std_kernelPiS_S_)
        /*0014*/ 	.word	0x00000000


	//----- nvinfo : EIATTR_REGCOUNT
	.align		4
.L_3:
        /*0018*/ 	.byte	0x04, 0x2f
        /*001a*/ 	.short	(.L_5 - .L_4)
	.align		4
.L_4:
        /*001c*/ 	.word	index@(_Z13shared_kernelPiS_S_)
        /*0020*/ 	.word	0x00000013


	//----- nvinfo : EIATTR_FRAME_SIZE
	.align		4
.L_5:
        /*0024*/ 	.byte	0x04, 0x11
        /*0026*/ 	.short	(.L_7 - .L_6)
	.align		4
.L_6:
        /*0028*/ 	.word	index@(_Z13shared_kernelPiS_S_)
        /*002c*/ 	.word	0x00000000


	//----- nvinfo : EIATTR_MIN_STACK_SIZE
	.align		4
.L_7:
        /*0030*/ 	.byte	0x04, 0x12
        /*0032*/ 	.short	(.L_9 - .L_8)
	.align		4
.L_8:
        /*0034*/ 	.word	index@(_Z13shared_kernelPiS_S_)
        /*0038*/ 	.word	0x00000000


	//----- nvinfo : EIATTR_MIN_STACK_SIZE
	.align		4
.L_9:
        /*003c*/ 	.byte	0x04, 0x12
        /*003e*/ 	.short	(.L_11 - .L_10)
	.align		4
.L_10:
        /*0040*/ 	.word	index@(_Z10std_kernelPiS_S_)
        /*0044*/ 	.word	0x00000000
.L_11:


//--------------------- .nv.compat                --------------------------
	.section	.nv.compat,"",@"SHT_CUDA_COMPAT_INFO"
	.align	4
        /*0000*/ 	.byte	0x02, 0x09, 0x00, 0x00, 0x02, 0x02, 0x01, 0x00, 0x02, 0x05, 0x05, 0x00, 0x03, 0x07, 0x01, 0x01
        /*0010*/ 	.byte	0x02, 0x03, 0x00, 0x00, 0x02, 0x06, 0x01, 0x00, 0x04, 0x0b, 0x08, 0x00, 0x09, 0x00, 0x00, 0x00
        /*0020*/ 	.byte	0x00, 0x00, 0x00, 0x00


//--------------------- .nv.info._Z13shared_kernelPiS_S_ --------------------------
	.section	.nv.info._Z13shared_kernelPiS_S_,"",@"SHT_CUDA_INFO"
	.sectionflags	@""
	.align	4


	//----- nvinfo : EIATTR_CUDA_API_VERSION
	.align		4
        /*0000*/ 	.byte	0x04, 0x37
        /*0002*/ 	.short	(.L_13 - .L_12)
.L_12:
        /*0004*/ 	.word	0x00000082


	//----- nvinfo : EIATTR_KPARAM_INFO
	.align		4
.L_13:
        /*0008*/ 	.byte	0x04, 0x17
        /*000a*/ 	.short	(.L_15 - .L_14)
.L_14:
        /*000c*/ 	.word	0x00000000
        /*0010*/ 	.short	0x0002
        /*0012*/ 	.short	0x0010
        /*0014*/ 	.byte	0x00, 0xf5, 0x21, 0x00


	//----- nvinfo : EIATTR_KPARAM_INFO
	.align		4
.L_15:
        /*0018*/ 	.byte	0x04, 0x17
        /*001a*/ 	.short	(.L_17 - .L_16)
.L_16:
        /*001c*/ 	.word	0x00000000
        /*0020*/ 	.short	0x0001
        /*0022*/ 	.short	0x0008
        /*0024*/ 	.byte	0x00, 0xf5, 0x21, 0x00


	//----- nvinfo : EIATTR_KPARAM_INFO
	.align		4
.L_17:
        /*0028*/ 	.byte	0x04, 0x17
        /*002a*/ 	.short	(.L_19 - .L_18)
.L_18:
        /*002c*/ 	.word	0x00000000
        /*0030*/ 	.short	0x0000
        /*0032*/ 	.short	0x0000
        /*0034*/ 	.byte	0x00, 0xf5, 0x21, 0x00


	//----- nvinfo : EIATTR_SPARSE_MMA_MASK
	.align		4
.L_19:
        /*0038*/ 	.byte	0x03, 0x50
        /*003a*/ 	.short	0x0000


	//----- nvinfo : EIATTR_MAXREG_COUNT
	.align		4
        /*003c*/ 	.byte	0x03, 0x1b
        /*003e*/ 	.short	0x00ff


	//----- nvinfo : EIATTR_NUM_BARRIERS
	.align		4
        /*0040*/ 	.byte	0x02, 0x4c
        /*0042*/ 	.byte	0x01
	.zero		1


	//----- nvinfo : EIATTR_MERCURY_ISA_VERSION
	.align		4
        /*0044*/ 	.byte	0x03, 0x5f
        /*0046*/ 	.short	0x0101


	//----- nvinfo : EIATTR_VRC_CTA_INIT_COUNT
	.align		4
        /*0048*/ 	.byte	0x02, 0x4a
	.zero		1
	.zero		1


	//----- nvinfo : EIATTR_EXIT_INSTR_OFFSETS
	.align		4
        /*004c*/ 	.byte	0x04, 0x1c
        /*004e*/ 	.short	(.L_21 - .L_20)


	//   ....[0]....
.L_20:
        /*0050*/ 	.word	0x00000230


	//----- nvinfo : EIATTR_CBANK_PARAM_SIZE
	.align		4
.L_21:
        /*0054*/ 	.byte	0x03, 0x19
        /*0056*/ 	.short	0x0018


	//----- nvinfo : EIATTR_PARAM_CBANK
	.align		4
        /*0058*/ 	.byte	0x04, 0x0a
        /*005a*/ 	.short	(.L_23 - .L_22)
	.align		4
.L_22:
        /*005c*/ 	.word	index@(.nv.constant0._Z13shared_kernelPiS_S_)
        /*0060*/ 	.short	0x0380
        /*0062*/ 	.short	0x0018


	//----- nvinfo : EIATTR_SW_WAR
	.align		4
.L_23:
        /*0064*/ 	.byte	0x04, 0x36
        /*0066*/ 	.short	(.L_25 - .L_24)
.L_24:
        /*0068*/ 	.word	0x00000008
.L_25:


//--------------------- .nv.info._Z10std_kernelPiS_S_ --------------------------
	.section	.nv.info._Z10std_kernelPiS_S_,"",@"SHT_CUDA_INFO"
	.sectionflags	@""
	.align	4


	//----- nvinfo : EIATTR_CUDA_API_VERSION
	.align		4
        /*0000*/ 	.byte	0x04, 0x37
        /*0002*/ 	.short	(.L_27 - .L_26)
.L_26:
        /*0004*/ 	.word	0x00000082


	//----- nvinfo : EIATTR_KPARAM_INFO
	.align		4
.L_27:
        /*0008*/ 	.byte	0x04, 0x17
        /*000a*/ 	.short	(.L_29 - .L_28)
.L_28:
        /*000c*/ 	.word	0x00000000
        /*0010*/ 	.short	0x0002
        /*0012*/ 	.short	0x0010
        /*0014*/ 	.byte	0x00, 0xf5, 0x21, 0x00


	//----- nvinfo : EIATTR_KPARAM_INFO
	.align		4
.L_29:
        /*0018*/ 	.byte	0x04, 0x17
        /*001a*/ 	.short	(.L_31 - .L_30)
.L_30:
        /*001c*/ 	.word	0x00000000
        /*0020*/ 	.short	0x0001
        /*0022*/ 	.short	0x0008
        /*0024*/ 	.byte	0x00, 0xf5, 0x21, 0x00


	//----- nvinfo : EIATTR_KPARAM_INFO
	.align		4
.L_31:
        /*0028*/ 	.byte	0x04, 0x17
        /*002a*/ 	.short	(.L_33 - .L_32)
.L_32:
        /*002c*/ 	.word	0x00000000
        /*0030*/ 	.short	0x0000
        /*0032*/ 	.short	0x0000
        /*0034*/ 	.byte	0x00, 0xf5, 0x21, 0x00


	//----- nvinfo : EIATTR_SPARSE_MMA_MASK
	.align		4
.L_33:
        /*0038*/ 	.byte	0x03, 0x50
        /*003a*/ 	.short	0x0000


	//----- nvinfo : EIATTR_MAXREG_COUNT
	.align		4
        /*003c*/ 	.byte	0x03, 0x1b
        /*003e*/ 	.short	0x00ff


	//----- nvinfo : EIATTR_MERCURY_ISA_VERSION
	.align		4
        /*0040*/ 	.byte	0x03, 0x5f
        /*0042*/ 	.short	0x0101


	//----- nvinfo : EIATTR_VRC_CTA_INIT_COUNT
	.align		4
        /*0044*/ 	.byte	0x02, 0x4a
	.zero		1
	.zero		1


	//----- nvinfo : EIATTR_EXIT_INSTR_OFFSETS
	.align		4
        /*0048*/ 	.byte	0x04, 0x1c
        /*004a*/ 	.short	(.L_35 - .L_34)


	//   ....[0]....
.L_34:
        /*004c*/ 	.word	0x00000060


	//   ....[1]....
        /*0050*/ 	.word	0x000001a0


	//----- nvinfo : EIATTR_CBANK_PARAM_SIZE
	.align		4
.L_35:
        /*0054*/ 	.byte	0x03, 0x19
        /*0056*/ 	.short	0x0018


	//----- nvinfo : EIATTR_PARAM_CBANK
	.align		4
        /*0058*/ 	.byte	0x04, 0x0a
        /*005a*/ 	.short	(.L_37 - .L_36)
	.align		4
.L_36:
        /*005c*/ 	.word	index@(.nv.constant0._Z10std_kernelPiS_S_)
        /*0060*/ 	.short	0x0380
        /*0062*/ 	.short	0x0018


	//----- nvinfo : EIATTR_SW_WAR
	.align		4
.L_37:
        /*0064*/ 	.byte	0x04, 0x36
        /*0066*/ 	.short	(.L_39 - .L_38)
.L_38:
        /*0068*/ 	.word	0x00000008
.L_39:


//--------------------- .nv.callgraph             --------------------------
	.section	.nv.callgraph,"",@"SHT_CUDA_CALLGRAPH"
	.align	4
	.sectionentsize	8
	.align		4
        /*0000*/ 	.word	0x00000000
	.align		4
        /*0004*/ 	.word	0xffffffff
	.align		4
        /*0008*/ 	.word	0x00000000
	.align		4
        /*000c*/ 	.word	0xfffffffe
	.align		4
        /*0010*/ 	.word	0x00000000
	.align		4
        /*0014*/ 	.word	0xfffffffd
	.align		4
        /*0018*/ 	.word	0x00000000
	.align		4
        /*001c*/ 	.word	0xfffffffc


//--------------------- .text._Z13shared_kernelPiS_S_ --------------------------
	.section	.text._Z13shared_kernelPiS_S_,"ax",@progbits
	.align	128
        .global         _Z13shared_kernelPiS_S_
        .type           _Z13shared_kernelPiS_S_,@function
        .size           _Z13shared_kernelPiS_S_,(.L_x_2 - _Z13shared_kernelPiS_S_)
        .other          _Z13shared_kernelPiS_S_,@"STO_CUDA_ENTRY STV_DEFAULT"
_Z13shared_kernelPiS_S_:
.text._Z13shared_kernelPiS_S_:
[----:B------:R-:W-:Y:S01]  /*0000*/  LDC R1, c[0x0][0x37c] ;  /* 0x0000df00ff017b82 */ /* 0x000fe20000000800 */
[----:B------:R-:W0:Y:S07]  /*0010*/  S2R R0, SR_TID.X ;  /* 0x0000000000007919 */ /* 0x000e2e0000002100 */
[----:B------:R-:W0:Y:S01]  /*0020*/  LDC.64 R2, c[0x0][0x388] ;  /* 0x0000e200ff027b82 */ /* 0x000e220000000a00 */
[----:B------:R-:W1:Y:S01]  /*0030*/  LDCU.64 UR6, c[0x0][0x358] ;  /* 0x00006b00ff0677ac */ /* 0x000e620008000a00 */
[----:B------:R-:W2:Y:S06]  /*0040*/  S2R R9, SR_CTAID.X ;  /* 0x0000000000097919 */ /* 0x000eac0000002500 */
[----:B------:R-:W3:Y:S08]  /*0050*/  S2UR UR5, SR_CgaCtaId ;  /* 0x00000000000579c3 */ /* 0x000ef00000008800 */
[----:B------:R-:W4:Y:S01]  /*0060*/  LDC.64 R4, c[0x0][0x380] ;  /* 0x0000e000ff047b82 */ /* 0x000f220000000a00 */
[----:B0-----:R-:W-:-:S05]  /*0070*/  IMAD.WIDE.U32 R2, R0, 0x4, R2 ;  /* 0x0000000400027825 */ /* 0x001fca00078e0002 */
[----:B-1----:R-:W5:Y:S01]  /*0080*/  LDG.E R7, desc[UR6][R2.64] ;  /* 0x0000000602077981 */ /* 0x002f62000c1e1900 */
[----:B------:R-:W2:Y:S01]  /*0090*/  LDCU UR8, c[0x0][0x360] ;  /* 0x00006c00ff0877ac */ /* 0x000ea20008000800 */
[----:B------:R-:W-:Y:S02]  /*00a0*/  UMOV UR4, 0x400 ;  /* 0x0000040000047882 */ /* 0x000fe40000000000 */
[----:B---3--:R-:W-:Y:S01]  /*00b0*/  ULEA UR4, UR5, UR4, 0x18 ;  /* 0x0000000405047291 */ /* 0x008fe2000f8ec0ff */
[----:B--2---:R-:W-:-:S05]  /*00c0*/  IMAD R9, R9, UR8, R0 ;  /* 0x0000000809097c24 */ /* 0x004fca000f8e0200 */
[----:B------:R-:W-:Y:S01]  /*00d0*/  LEA R0, R0, UR4, 0x2 ;  /* 0x0000000400007c11 */ /* 0x000fe2000f8e10ff */
[----:B----4-:R-:W-:-:S04]  /*00e0*/  IMAD.WIDE R4, R9, 0x4, R4 ;  /* 0x0000000409047825 */ /* 0x010fc800078e0204 */
[----:B-----5:R0:W-:Y:S01]  /*00f0*/  STS [R0], R7 ;  /* 0x0000000700007388 */ /* 0x0201e20000000800 */
[----:B------:R-:W-:Y:S08]  /*0100*/  BAR.SYNC.DEFER_BLOCKING 0x0 ;  /* 0x0000000000007b1d */ /* 0x000ff00000010000 */
[----:B0-----:R-:W0:Y:S01]  /*0110*/  LDC.64 R6, c[0x0][0x390] ;  /* 0x0000e400ff067b82 */ /* 0x001e220000000a00 */
[----:B------:R-:W2:Y:S04]  /*0120*/  LDG.E R11, desc[UR6][R4.64] ;  /* 0x00000006040b7981 */ /* 0x000ea8000c1e1900 */
[----:B------:R-:W3:Y:S04]  /*0130*/  LDG.E R8, desc[UR6][R4.64+0x10] ;  /* 0x0000100604087981 */ /* 0x000ee8000c1e1900 */
[----:B------:R-:W2:Y:S01]  /*0140*/  LDS.64 R12, [UR4] ;  /* 0x00000004ff0c7984 */ /* 0x000ea20008000a00 */
[----:B------:R-:W-:Y:S06]  /*0150*/  BAR.SYNC.DEFER_BLOCKING 0x0 ;  /* 0x0000000000007b1d */ /* 0x000fec0000010000 */
[----:B------:R-:W4:Y:S04]  /*0160*/  LDG.E R3, desc[UR6][R2.64+0x8] ;  /* 0x0000080602037981 */ /* 0x000f28000c1e1900 */
[----:B----4-:R-:W-:Y:S01]  /*0170*/  STS [R0], R3 ;  /* 0x0000000300007388 */ /* 0x010fe20000000800 */
[----:B------:R-:W-:Y:S06]  /*0180*/  BAR.SYNC.DEFER_BLOCKING 0x0 ;  /* 0x0000000000007b1d */ /* 0x000fec0000010000 */
[----:B------:R-:W4:Y:S04]  /*0190*/  LDG.E R10, desc[UR6][R4.64+0x20] ;  /* 0x00002006040a7981 */ /* 0x000f28000c1e1900 */
[----:B------:R-:W5:Y:S01]  /*01a0*/  LDG.E R16, desc[UR6][R4.64+0x30] ;  /* 0x0000300604107981 */ /* 0x000f62000c1e1900 */
[----:B--2---:R-:W-:-:S02]  /*01b0*/  IMAD R12, R11, R12, RZ ;  /* 0x0000000c0b0c7224 */ /* 0x004fc400078e02ff */
[----:B0-----:R-:W-:Y:S01]  /*01c0*/  IMAD.WIDE R6, R9, 0x4, R6 ;  /* 0x0000000409067825 */ /* 0x001fe200078e0206 */
[----:B------:R-:W4:Y:S03]  /*01d0*/  LDS.64 R14, [UR4] ;  /* 0x00000004ff0e7984 */ /* 0x000f260008000a00 */
[----:B---3--:R-:W-:Y:S01]  /*01e0*/  IMAD R13, R8, R13, R12 ;  /* 0x0000000d080d7224 */ /* 0x008fe200078e020c */
[----:B------:R-:W-:Y:S03]  /*01f0*/  BAR.SYNC.DEFER_BLOCKING 0x0 ;  /* 0x0000000000007b1d */ /* 0x000fe60000010000 */
[----:B----4-:R-:W-:-:S04]  /*0200*/  IMAD R10, R10, R14, R13 ;  /* 0x0000000e0a0a7224 */ /* 0x010fc800078e020d */
[----:B-----5:R-:W-:-:S05]  /*0210*/  IMAD R15, R16, R15, R10 ;  /* 0x0000000f100f7224 */ /* 0x020fca00078e020a */
[----:B------:R-:W-:Y:S01]  /*0220*/  STG.E desc[UR6][R6.64], R15 ;  /* 0x0000000f06007986 */ /* 0x000fe2000c101906 */
[----:B------:R-:W-:Y:S05]  /*0230*/  EXIT ;  /* 0x000000000000794d */ /* 0x000fea0003800000 */
.L_x_0:
[----:B------:R-:W-:-:S00]  /*0240*/  BRA `(.L_x_0) ;  /* 0xfffffffc00fc7947 */ /* 0x000fc0000383ffff */
[----:B------:R-:W-:-:S00]  /*0250*/  NOP ;  /* 0x0000000000007918 */ /* 0x000fc00000000000 */
        /* <DEDUP_REMOVED lines=10> */
.L_x_2:


//--------------------- .text._Z10std_kernelPiS_S_ --------------------------
	.section	.text._Z10std_kernelPiS_S_,"ax",@progbits
	.align	128
        .global         _Z10std_kernelPiS_S_
        .type           _Z10std_kernelPiS_S_,@function
        .size           _Z10std_kernelPiS_S_,(.L_x_3 - _Z10std_kernelPiS_S_)
        .other          _Z10std_kernelPiS_S_,@"STO_CUDA_ENTRY STV_DEFAULT"
_Z10std_kernelPiS_S_:
.text._Z10std_kernelPiS_S_:
[----:B------:R-:W-:Y:S01]  /*0000*/  LDC R1, c[0x0][0x37c] ;  /* 0x0000df00ff017b82 */ /* 0x000fe20000000800 */
[----:B------:R-:W0:Y:S01]  /*0010*/  S2R R9, SR_CTAID.X ;  /* 0x0000000000097919 */ /* 0x000e220000002500 */
[----:B------:R-:W0:Y:S01]  /*0020*/  LDCU UR4, c[0x0][0x360] ;  /* 0x00006c00ff0477ac */ /* 0x000e220008000800 */
[----:B------:R-:W0:Y:S02]  /*0030*/  S2R R0, SR_TID.X ;  /* 0x0000000000007919 */ /* 0x000e240000002100 */
[----:B0-----:R-:W-:-:S05]  /*0040*/  IMAD R9, R9, UR4, R0 ;  /* 0x0000000409097c24 */ /* 0x001fca000f8e0200 */
[----:B------:R-:W-:-:S13]  /*0050*/  ISETP.GT.AND P0, PT, R9, 0x3, PT ;  /* 0x000000030900780c */ /* 0x000fda0003f04270 */
[----:B------:R-:W-:Y:S05]  /*0060*/  @P0 EXIT ;  /* 0x000000000000094d */ /* 0x000fea0003800000 */
[----:B------:R-:W0:Y:S01]  /*0070*/  LDC.64 R2, c[0x0][0x380] ;  /* 0x0000e000ff027b82 */ /* 0x000e220000000a00 */
[----:B------:R-:W1:Y:S07]  /*0080*/  LDCU.64 UR4, c[0x0][0x358] ;  /* 0x00006b00ff0477ac */ /* 0x000e6e0008000a00 */
[----:B------:R-:W2:Y:S08]  /*0090*/  LDC.64 R4, c[0x0][0x388] ;  /* 0x0000e200ff047b82 */ /* 0x000eb00000000a00 */
[----:B------:R-:W3:Y:S01]  /*00a0*/  LDC.64 R6, c[0x0][0x390] ;  /* 0x0000e400ff067b82 */ /* 0x000ee20000000a00 */
[----:B0-----:R-:W-:-:S05]  /*00b0*/  IMAD.WIDE R2, R9, 0x4, R2 ;  /* 0x0000000409027825 */ /* 0x001fca00078e0202 */
[----:B-1----:R-:W4:Y:S04]  /*00c0*/  LDG.E R0, desc[UR4][R2.64] ;  /* 0x0000000402007981 */ /* 0x002f28000c1e1900 */
[----:B--2---:R-:W4:Y:S04]  /*00d0*/  LDG.E R11, desc[UR4][R4.64] ;  /* 0x00000004040b7981 */ /* 0x004f28000c1e1900 */
[----:B------:R-:W2:Y:S04]  /*00e0*/  LDG.E R8, desc[UR4][R4.64+0x4] ;  /* 0x0000040404087981 */ /* 0x000ea8000c1e1900 */
[----:B------:R-:W2:Y:S04]  /*00f0*/  LDG.E R13, desc[UR4][R2.64+0x10] ;  /* 0x00001004020d7981 */ /* 0x000ea8000c1e1900 */
[----:B------:R-:W5:Y:S04]  /*0100*/  LDG.E R10, desc[UR4][R4.64+0x8] ;  /* 0x00000804040a7981 */ /* 0x000f68000c1e1900 */
[----:B------:R-:W5:Y:S04]  /*0110*/  LDG.E R15, desc[UR4][R2.64+0x20] ;  /* 0x00002004020f7981 */ /* 0x000f68000c1e1900 */
[----:B------:R-:W5:Y:S04]  /*0120*/  LDG.E R17, desc[UR4][R2.64+0x30] ;  /* 0x0000300402117981 */ /* 0x000f68000c1e1900 */
[----:B------:R-:W5:Y:S01]  /*0130*/  LDG.E R12, desc[UR4][R4.64+0xc] ;  /* 0x00000c04040c7981 */ /* 0x000f62000c1e1900 */
[----:B---3--:R-:W-:-:S04]  /*0140*/  IMAD.WIDE R6, R9, 0x4, R6 ;  /* 0x0000000409067825 */ /* 0x008fc800078e0206 */
[----:B----4-:R-:W-:-:S04]  /*0150*/  IMAD R0, R0, R11, RZ ;  /* 0x0000000b00007224 */ /* 0x010fc800078e02ff */
[----:B--2---:R-:W-:-:S04]  /*0160*/  IMAD R0, R13, R8, R0 ;  /* 0x000000080d007224 */ /* 0x004fc800078e0200 */
[----:B-----5:R-:W-:-:S04]  /*0170*/  IMAD R0, R15, R10, R0 ;  /* 0x0000000a0f007224 */ /* 0x020fc800078e0200 */
[----:B------:R-:W-:-:S05]  /*0180*/  IMAD R17, R17, R12, R0 ;  /* 0x0000000c11117224 */ /* 0x000fca00078e0200 */
[----:B------:R-:W-:Y:S01]  /*0190*/  STG.E desc[UR4][R6.64], R17 ;  /* 0x0000001106007986 */ /* 0x000fe2000c101904 */
[----:B------:R-:W-:Y:S05]  /*01a0*/  EXIT ;  /* 0x000000000000794d */ /* 0x000fea0003800000 */
.L_x_1:
        /* <DEDUP_REMOVED lines=13> */
.L_x_3:


//--------------------- .nv.shared._Z13shared_kernelPiS_S_ --------------------------
	.section	.nv.shared._Z13shared_kernelPiS_S_,"aw",@nobits
	.sectionflags	@""
	.align	4
.nv.shared._Z13shared_kernelPiS_S_:
	.zero		1040


//--------------------- .nv.shared.reserved.0     --------------------------
	.section	.nv.shared.reserved.0,"aw",@nobits
	.weak		__nv_reservedSMEM_offset_0_alias
	.size		__nv_reservedSMEM_offset_0_alias, 0, 64
	.other		__nv_reservedSMEM_offset_0_alias,@"STO_CUDA_RESERVED_SHARED STV_DEFAULT"
__nv_reservedSMEM_offset_0_alias:
	.zero		0
	.zero		64


//--------------------- .nv.constant0._Z13shared_kernelPiS_S_ --------------------------
	.section	.nv.constant0._Z13shared_kernelPiS_S_,"a",@progbits
	.sectionflags	@""
	.align	4
.nv.constant0._Z13shared_kernelPiS_S_:
	.zero		920


//--------------------- .nv.constant0._Z10std_kernelPiS_S_ --------------------------
	.section	.nv.constant0._Z10std_kernelPiS_S_,"a",@progbits
	.sectionflags	@""
	.align	4
.nv.constant0._Z10std_kernelPiS_S_:
	.zero		920


//--------------------- SYMBOLS --------------------------

	.type		.nv.reservedSmem.offset0,@object
	.size		.nv.reservedSmem.offset0,0x4
	.type		.nv.reservedSmem.cap,@object
	.size		.nv.reservedSmem.cap,0x4
